//
// Generated by NVIDIA NVVM Compiler
//
// Compiler Build ID: CL-36424714
// Cuda compilation tools, release 13.0, V13.0.88
// Based on NVVM 20.0.0
//

.version 9.0
.target sm_100
.address_size 64

	// .globl	_Z14matrixMultiplyPfS_S_ii

.visible .entry _Z14matrixMultiplyPfS_S_ii(
	.param .u64 .ptr .align 1 _Z14matrixMultiplyPfS_S_ii_param_0,
	.param .u64 .ptr .align 1 _Z14matrixMultiplyPfS_S_ii_param_1,
	.param .u64 .ptr .align 1 _Z14matrixMultiplyPfS_S_ii_param_2,
	.param .u32 _Z14matrixMultiplyPfS_S_ii_param_3,
	.param .u32 _Z14matrixMultiplyPfS_S_ii_param_4
)
{
	.reg .pred 	%p<12>;
	.reg .b32 	%r<50>;
	.reg .b32 	%f<67>;
	.reg .b64 	%rd<41>;

	ld.param.u64 	%rd4, [_Z14matrixMultiplyPfS_S_ii_param_0];
	ld.param.u64 	%rd5, [_Z14matrixMultiplyPfS_S_ii_param_1];
	ld.param.u64 	%rd6, [_Z14matrixMultiplyPfS_S_ii_param_2];
	ld.param.u32 	%r27, [_Z14matrixMultiplyPfS_S_ii_param_3];
	ld.param.u32 	%r28, [_Z14matrixMultiplyPfS_S_ii_param_4];
	cvta.to.global.u64 	%rd1, %rd6;
	cvta.to.global.u64 	%rd2, %rd5;
	cvta.to.global.u64 	%rd3, %rd4;
	mov.u32 	%r29, %ctaid.x;
	mov.u32 	%r30, %ntid.x;
	mov.u32 	%r31, %tid.x;
	mad.lo.s32 	%r42, %r29, %r30, %r31;
	mov.u32 	%r32, %nctaid.x;
	mul.lo.s32 	%r2, %r32, %r30;
	setp.ge.s32 	%p1, %r42, %r28;
	@%p1 bra 	$L__BB0_16;
	setp.gt.s32 	%p2, %r27, 0;
	@%p2 bra 	$L__BB0_2;
	bra.uni 	$L__BB0_15;
$L__BB0_2:
	add.s32 	%r3, %r27, -1;
	and.b32  	%r4, %r27, 7;
	and.b32  	%r5, %r27, 3;
	and.b32  	%r6, %r27, 2147483640;
	and.b32  	%r7, %r27, 1;
	neg.s32 	%r8, %r6;
	shl.b32 	%r9, %r27, 3;
	mul.wide.u32 	%rd33, %r27, 4;
$L__BB0_3:
	setp.lt.u32 	%p4, %r3, 7;
	div.s32 	%r11, %r42, %r27;
	mul.lo.s32 	%r12, %r11, %r27;
	mov.f32 	%f66, 0f00000000;
	mov.b32 	%r47, 0;
	@%p4 bra 	$L__BB0_6;
	mov.f32 	%f66, 0f00000000;
	mov.u32 	%r43, %r12;
	mov.u32 	%r44, %r11;
	mov.u32 	%r45, %r8;
$L__BB0_5:
	.pragma "nounroll";
	mul.wide.s32 	%rd9, %r43, 4;
	add.s64 	%rd10, %rd2, %rd9;
	ld.global.f32 	%f16, [%rd10];
	mul.wide.s32 	%rd11, %r44, 4;
	add.s64 	%rd12, %rd1, %rd11;
	ld.global.f32 	%f17, [%rd12];
	fma.rn.f32 	%f18, %f16, %f17, %f66;
	ld.global.f32 	%f19, [%rd10+4];
	mul.wide.u32 	%rd13, %r27, 4;
	add.s64 	%rd14, %rd12, %rd13;
	ld.global.f32 	%f20, [%rd14];
	fma.rn.f32 	%f21, %f19, %f20, %f18;
	ld.global.f32 	%f22, [%rd10+8];
	add.s64 	%rd15, %rd14, %rd13;
	ld.global.f32 	%f23, [%rd15];
	fma.rn.f32 	%f24, %f22, %f23, %f21;
	ld.global.f32 	%f25, [%rd10+12];
	add.s64 	%rd16, %rd15, %rd13;
	ld.global.f32 	%f26, [%rd16];
	fma.rn.f32 	%f27, %f25, %f26, %f24;
	ld.global.f32 	%f28, [%rd10+16];
	add.s64 	%rd17, %rd16, %rd13;
	ld.global.f32 	%f29, [%rd17];
	fma.rn.f32 	%f30, %f28, %f29, %f27;
	ld.global.f32 	%f31, [%rd10+20];
	add.s64 	%rd18, %rd17, %rd13;
	ld.global.f32 	%f32, [%rd18];
	fma.rn.f32 	%f33, %f31, %f32, %f30;
	ld.global.f32 	%f34, [%rd10+24];
	add.s64 	%rd19, %rd18, %rd13;
	ld.global.f32 	%f35, [%rd19];
	fma.rn.f32 	%f36, %f34, %f35, %f33;
	ld.global.f32 	%f37, [%rd10+28];
	add.s64 	%rd20, %rd19, %rd13;
	ld.global.f32 	%f38, [%rd20];
	fma.rn.f32 	%f66, %f37, %f38, %f36;
	add.s32 	%r45, %r45, 8;
	add.s32 	%r44, %r44, %r9;
	add.s32 	%r43, %r43, 8;
	setp.ne.s32 	%p5, %r45, 0;
	mov.u32 	%r47, %r6;
	@%p5 bra 	$L__BB0_5;
$L__BB0_6:
	setp.eq.s32 	%p6, %r4, 0;
	@%p6 bra 	$L__BB0_14;
	add.s32 	%r35, %r4, -1;
	setp.lt.u32 	%p7, %r35, 3;
	@%p7 bra 	$L__BB0_9;
	add.s32 	%r36, %r47, %r12;
	mul.wide.s32 	%rd21, %r36, 4;
	add.s64 	%rd22, %rd2, %rd21;
	ld.global.f32 	%f40, [%rd22];
	mad.lo.s32 	%r37, %r47, %r27, %r11;
	mul.wide.s32 	%rd23, %r37, 4;
	add.s64 	%rd24, %rd1, %rd23;
	ld.global.f32 	%f41, [%rd24];
	fma.rn.f32 	%f42, %f40, %f41, %f66;
	ld.global.f32 	%f43, [%rd22+4];
	add.s64 	%rd26, %rd24, %rd33;
	ld.global.f32 	%f44, [%rd26];
	fma.rn.f32 	%f45, %f43, %f44, %f42;
	ld.global.f32 	%f46, [%rd22+8];
	add.s64 	%rd27, %rd26, %rd33;
	ld.global.f32 	%f47, [%rd27];
	fma.rn.f32 	%f48, %f46, %f47, %f45;
	ld.global.f32 	%f49, [%rd22+12];
	add.s64 	%rd28, %rd27, %rd33;
	ld.global.f32 	%f50, [%rd28];
	fma.rn.f32 	%f66, %f49, %f50, %f48;
	add.s32 	%r47, %r47, 4;
$L__BB0_9:
	setp.eq.s32 	%p8, %r5, 0;
	@%p8 bra 	$L__BB0_14;
	setp.eq.s32 	%p9, %r5, 1;
	@%p9 bra 	$L__BB0_12;
	add.s32 	%r38, %r47, %r12;
	mul.wide.s32 	%rd29, %r38, 4;
	add.s64 	%rd30, %rd2, %rd29;
	ld.global.f32 	%f52, [%rd30];
	mad.lo.s32 	%r39, %r47, %r27, %r11;
	mul.wide.s32 	%rd31, %r39, 4;
	add.s64 	%rd32, %rd1, %rd31;
	ld.global.f32 	%f53, [%rd32];
	fma.rn.f32 	%f54, %f52, %f53, %f66;
	ld.global.f32 	%f55, [%rd30+4];
	add.s64 	%rd34, %rd32, %rd33;
	ld.global.f32 	%f56, [%rd34];
	fma.rn.f32 	%f66, %f55, %f56, %f54;
	add.s32 	%r47, %r47, 2;
$L__BB0_12:
	setp.eq.s32 	%p10, %r7, 0;
	@%p10 bra 	$L__BB0_14;
	add.s32 	%r40, %r47, %r12;
	mul.wide.s32 	%rd35, %r40, 4;
	add.s64 	%rd36, %rd2, %rd35;
	ld.global.f32 	%f57, [%rd36];
	mad.lo.s32 	%r41, %r47, %r27, %r11;
	mul.wide.s32 	%rd37, %r41, 4;
	add.s64 	%rd38, %rd1, %rd37;
	ld.global.f32 	%f58, [%rd38];
	fma.rn.f32 	%f66, %f57, %f58, %f66;
$L__BB0_14:
	mul.wide.s32 	%rd39, %r42, 4;
	add.s64 	%rd40, %rd3, %rd39;
	st.global.f32 	[%rd40], %f66;
	add.s32 	%r42, %r42, %r2;
	setp.lt.s32 	%p11, %r42, %r28;
	@%p11 bra 	$L__BB0_3;
	bra.uni 	$L__BB0_16;
$L__BB0_15:
	mul.wide.s32 	%rd7, %r42, 4;
	add.s64 	%rd8, %rd3, %rd7;
	mov.b32 	%r33, 0;
	st.global.u32 	[%rd8], %r33;
	add.s32 	%r42, %r42, %r2;
	setp.lt.s32 	%p3, %r42, %r28;
	@%p3 bra 	$L__BB0_15;
$L__BB0_16:
	ret;

}


// ===== COMPILED SASS (sm_100) =====

	.target	sm_100

	.elftype	@"ET_EXEC"


//--------------------- .note.nv.tkinfo           --------------------------
	.section	.note.nv.tkinfo,"",@"SHT_NOTE"
	.sectionflags	@"SHF_NOTE_NV_TKINFO"
	.tkinfo
        /*0018*/ 	.word	0x00000002
        /*0030*/ 	.string	""
        /*0030*/ 	.string	"ptxas"
        /*0030*/ 	.string	"Cuda compilation tools, release 13.0, V13.0.88"
        /*0030*/ 	.string	"Build cuda_13.0.r13.0/compiler.36424714_0"
        /*0030*/ 	.string	"-arch sm_100 -m 64 "



//--------------------- .note.nv.cuinfo           --------------------------
	.section	.note.nv.cuinfo,"",@"SHT_NOTE"
	.sectionflags	@"SHF_NOTE_NV_CUINFO"
        /*0018*/ 	.short	0x0002
        /*001a*/ 	.short	0x0064
        /*001c*/ 	.short	0x0082
	.zero		2


//--------------------- .nv.info                  --------------------------
	.section	.nv.info,"",@"SHT_CUDA_INFO"
	.align	4


	//----- nvinfo : EIATTR_REGCOUNT
	.align		4
        /*0000*/ 	.byte	0x04, 0x2f
        /*0002*/ 	.short	(.L_1 - .L_0)
	.align		4
.L_0:
        /*0004*/ 	.word	index@(_Z14matrixMultiplyPfS_S_ii)
        /*0008*/ 	.word	0x00000020


	//----- nvinfo : EIATTR_FRAME_SIZE
	.align		4
.L_1:
        /*000c*/ 	.byte	0x04, 0x11
        /*000e*/ 	.short	(.L_3 - .L_2)
	.align		4
.L_2:
        /*0010*/ 	.word	index@(_Z14matrixMultiplyPfS_S_ii)
        /*0014*/ 	.word	0x00000000


	//----- nvinfo : EIATTR_MIN_STACK_SIZE
	.align		4
.L_3:
        /*0018*/ 	.byte	0x04, 0x12
        /*001a*/ 	.short	(.L_5 - .L_4)
	.align		4
.L_4:
        /*001c*/ 	.word	index@(_Z14matrixMultiplyPfS_S_ii)
        /*0020*/ 	.word	0x00000000
.L_5:


//--------------------- .nv.compat                --------------------------
	.section	.nv.compat,"",@"SHT_CUDA_COMPAT_INFO"
	.align	4
        /*0000*/ 	.byte	0x02, 0x09, 0x00, 0x00, 0x02, 0x02, 0x01, 0x00, 0x02, 0x05, 0x05, 0x00, 0x03, 0x07, 0x01, 0x01
        /*0010*/ 	.byte	0x02, 0x03, 0x00, 0x00, 0x02, 0x06, 0x01, 0x00, 0x04, 0x0b, 0x08, 0x00, 0x09, 0x00, 0x00, 0x00
        /*0020*/ 	.byte	0x00, 0x00, 0x00, 0x00


//--------------------- .nv.info._Z14matrixMultiplyPfS_S_ii --------------------------
	.section	.nv.info._Z14matrixMultiplyPfS_S_ii,"",@"SHT_CUDA_INFO"
	.sectionflags	@""
	.align	4


	//----- nvinfo : EIATTR_CUDA_API_VERSION
	.align		4
        /*0000*/ 	.byte	0x04, 0x37
        /*0002*/ 	.short	(.L_7 - .L_6)
.L_6:
        /*0004*/ 	.word	0x00000082


	//----- nvinfo : EIATTR_KPARAM_INFO
	.align		4
.L_7:
        /*0008*/ 	.byte	0x04, 0x17
        /*000a*/ 	.short	(.L_9 - .L_8)
.L_8:
        /*000c*/ 	.word	0x00000000
        /*0010*/ 	.short	0x0004
        /*0012*/ 	.short	0x001c
        /*0014*/ 	.byte	0x00, 0xf0, 0x11, 0x00


	//----- nvinfo : EIATTR_KPARAM_INFO
	.align		4
.L_9:
        /*0018*/ 	.byte	0x04, 0x17
        /*001a*/ 	.short	(.L_11 - .L_10)
.L_10:
        /*001c*/ 	.word	0x00000000
        /*0020*/ 	.short	0x0003
        /*0022*/ 	.short	0x0018
        /*0024*/ 	.byte	0x00, 0xf0, 0x11, 0x00


	//----- nvinfo : EIATTR_KPARAM_INFO
	.align		4
.L_11:
        /*0028*/ 	.byte	0x04, 0x17
        /*002a*/ 	.short	(.L_13 - .L_12)
.L_12:
        /*002c*/ 	.word	0x00000000
        /*0030*/ 	.short	0x0002
        /*0032*/ 	.short	0x0010
        /*0034*/ 	.byte	0x00, 0xf5, 0x21, 0x00


	//----- nvinfo : EIATTR_KPARAM_INFO
	.align		4
.L_13:
        /*0038*/ 	.byte	0x04, 0x17
        /*003a*/ 	.short	(.L_15 - .L_14)
.L_14:
        /*003c*/ 	.word	0x00000000
        /*0040*/ 	.short	0x0001
        /*0042*/ 	.short	0x0008
        /*0044*/ 	.byte	0x00, 0xf5, 0x21, 0x00


	//----- nvinfo : EIATTR_KPARAM_INFO
	.align		4
.L_15:
        /*0048*/ 	.byte	0x04, 0x17
        /*004a*/ 	.short	(.L_17 - .L_16)
.L_16:
        /*004c*/ 	.word	0x00000000
        /*0050*/ 	.short	0x0000
        /*0052*/ 	.short	0x0000
        /*0054*/ 	.byte	0x00, 0xf5, 0x21, 0x00


	//----- nvinfo : EIATTR_SPARSE_MMA_MASK
	.align		4
.L_17:
        /*0058*/ 	.byte	0x03, 0x50
        /*005a*/ 	.short	0x0000


	//----- nvinfo : EIATTR_MAXREG_COUNT
	.align		4
        /*005c*/ 	.byte	0x03, 0x1b
        /*005e*/ 	.short	0x00ff


	//----- nvinfo : EIATTR_MERCURY_ISA_VERSION
	.align		4
        /*0060*/ 	.byte	0x03, 0x5f
        /*0062*/ 	.short	0x0101


	//----- nvinfo : EIATTR_VRC_CTA_INIT_COUNT
	.align		4
        /*0064*/ 	.byte	0x02, 0x4a
	.zero		1
	.zero		1


	//----- nvinfo : EIATTR_EXIT_INSTR_OFFSETS
	.align		4
        /*0068*/ 	.byte	0x04, 0x1c
        /*006a*/ 	.short	(.L_19 - .L_18)


	//   ....[0]....
.L_18:
        /*006c*/ 	.word	0x00000090


	//   ....[1]....
        /*0070*/ 	.word	0x00000140


	//   ....[2]....
        /*0074*/ 	.word	0x00000a20


	//----- nvinfo : EIATTR_CRS_STACK_SIZE
	.align		4
.L_19:
        /*0078*/ 	.byte	0x04, 0x1e
        /*007a*/ 	.short	(.L_21 - .L_20)
.L_20:
        /*007c*/ 	.word	0x00000000


	//----- nvinfo : EIATTR_CBANK_PARAM_SIZE
	.align		4
.L_21:
        /*0080*/ 	.byte	0x03, 0x19
        /*0082*/ 	.short	0x0020


	//----- nvinfo : EIATTR_PARAM_CBANK
	.align		4
        /*0084*/ 	.byte	0x04, 0x0a
        /*0086*/ 	.short	(.L_23 - .L_22)
	.align		4
.L_22:
        /*0088*/ 	.word	index@(.nv.constant0._Z14matrixMultiplyPfS_S_ii)
        /*008c*/ 	.short	0x0380
        /*008e*/ 	.short	0x0020


	//----- nvinfo : EIATTR_SW_WAR
	.align		4
.L_23:
        /*0090*/ 	.byte	0x04, 0x36
        /*0092*/ 	.short	(.L_25 - .L_24)
.L_24:
        /*0094*/ 	.word	0x00000008
.L_25:


//--------------------- .nv.callgraph             --------------------------
	.section	.nv.callgraph,"",@"SHT_CUDA_CALLGRAPH"
	.align	4
	.sectionentsize	8
	.align		4
        /*0000*/ 	.word	0x00000000
	.align		4
        /*0004*/ 	.word	0xffffffff
	.align		4
        /*0008*/ 	.word	0x00000000
	.align		4
        /*000c*/ 	.word	0xfffffffe
	.align		4
        /*0010*/ 	.word	0x00000000
	.align		4
        /*0014*/ 	.word	0xfffffffd
	.align		4
        /*0018*/ 	.word	0x00000000
	.align		4
        /*001c*/ 	.word	0xfffffffc


//--------------------- .text._Z14matrixMultiplyPfS_S_ii --------------------------
	.section	.text._Z14matrixMultiplyPfS_S_ii,"ax",@progbits
	.align	128
        .global         _Z14matrixMultiplyPfS_S_ii
        .type           _Z14matrixMultiplyPfS_S_ii,@function
        .size           _Z14matrixMultiplyPfS_S_ii,(.L_x_8 - _Z14matrixMultiplyPfS_S_ii)
        .other          _Z14matrixMultiplyPfS_S_ii,@"STO_CUDA_ENTRY STV_DEFAULT"
_Z14matrixMultiplyPfS_S_ii:
.text._Z14matrixMultiplyPfS_S_ii:
[----:B------:R-:W-:Y:S01]  /*0000*/  LDC R1, c[0x0][0x37c] ;  /* 0x0000df00ff017b82 */ /* 0x000fe20000000800 */
[----:B------:R-:W0:Y:S07]  /*0010*/  S2R R3, SR_TID.X ;  /* 0x0000000000037919 */ /* 0x000e2e0000002100 */
[----:B------:R-:W0:Y:S01]  /*0020*/  S2UR UR4, SR_CTAID.X ;  /* 0x00000000000479c3 */ /* 0x000e220000002500 */
[----:B------:R-:W1:Y:S07]  /*0030*/  LDCU UR6, c[0x0][0x39c] ;  /* 0x00007380ff0677ac */ /* 0x000e6e0008000800 */
[----:B------:R-:W0:Y:S01]  /*0040*/  LDC R0, c[0x0][0x360] ;  /* 0x0000d800ff007b82 */ /* 0x000e220000000800 */
[----:B------:R-:W2:Y:S01]  /*0050*/  LDCU UR5, c[0x0][0x370] ;  /* 0x00006e00ff0577ac */ /* 0x000ea20008000800 */
[----:B0-----:R-:W-:-:S02]  /*0060*/  IMAD R3, R0, UR4, R3 ;  /* 0x0000000400037c24 */ /* 0x001fc4000f8e0203 */
[----:B--2---:R-:W-:-:S03]  /*0070*/  IMAD R0, R0, UR5, RZ ;  /* 0x0000000500007c24 */ /* 0x004fc6000f8e02ff */
[----:B-1----:R-:W-:-:S13]  /*0080*/  ISETP.GE.AND P0, PT, R3, UR6, PT ;  /* 0x0000000603007c0c */ /* 0x002fda000bf06270 */
[----:B------:R-:W-:Y:S05]  /*0090*/  @P0 EXIT ;  /* 0x000000000000094d */ /* 0x000fea0003800000 */
[----:B------:R-:W0:Y:S01]  /*00a0*/  LDC R5, c[0x0][0x398] ;  /* 0x0000e600ff057b82 */ /* 0x000e220000000800 */
[----:B------:R-:W1:Y:S01]  /*00b0*/  LDCU.64 UR4, c[0x0][0x358] ;  /* 0x00006b00ff0477ac */ /* 0x000e620008000a00 */
[----:B0-----:R-:W-:-:S13]  /*00c0*/  ISETP.GT.AND P0, PT, R5, RZ, PT ;  /* 0x000000ff0500720c */ /* 0x001fda0003f04270 */
[----:B-1----:R-:W-:Y:S05]  /*00d0*/  @P0 BRA `(.L_x_0) ;  /* 0x00000000001c0947 */ /* 0x002fea0003800000 */
[----:B------:R-:W0:Y:S02]  /*00e0*/  LDC.64 R6, c[0x0][0x380] ;  /* 0x0000e000ff067b82 */ /* 0x000e240000000a00 */
.L_x_1:
[----:B0-----:R-:W-:Y:S01]  /*00f0*/  IMAD.WIDE R4, R3, 0x4, R6 ;  /* 0x0000000403047825 */ /* 0x001fe200078e0206 */
[----:B------:R-:W-:-:S04]  /*0100*/  IADD3 R3, PT, PT, R0, R3, RZ ;  /* 0x0000000300037210 */ /* 0x000fc80007ffe0ff */
[----:B------:R1:W-:Y:S01]  /*0110*/  STG.E desc[UR4][R4.64], RZ ;  /* 0x000000ff04007986 */ /* 0x0003e2000c101904 */
[----:B------:R-:W-:-:S13]  /*0120*/  ISETP.GE.AND P0, PT, R3, UR6, PT ;  /* 0x0000000603007c0c */ /* 0x000fda000bf06270 */
[----:B-1----:R-:W-:Y:S05]  /*0130*/  @!P0 BRA `(.L_x_1) ;  /* 0xfffffffc00ec8947 */ /* 0x002fea000383ffff */
[----:B------:R-:W-:Y:S05]  /*0140*/  EXIT ;  /* 0x000000000000794d */ /* 0x000fea0003800000 */
.L_x_0:
[C---:B------:R-:W-:Y:S02]  /*0150*/  IADD3 R2, PT, PT, R5.reuse, -0x1, RZ ;  /* 0xffffffff05027810 */ /* 0x040fe40007ffe0ff */
[C---:B------:R-:W-:Y:S02]  /*0160*/  LOP3.LUT R4, R5.reuse, 0x7, RZ, 0xc0, !PT ;  /* 0x0000000705047812 */ /* 0x040fe400078ec0ff */
[----:B------:R-:W-:Y:S02]  /*0170*/  ISETP.GE.U32.AND P0, PT, R2, 0x7, PT ;  /* 0x000000070200780c */ /* 0x000fe40003f06070 */
[C---:B------:R-:W-:Y:S02]  /*0180*/  LOP3.LUT R2, R5.reuse, 0x7ffffff8, RZ, 0xc0, !PT ;  /* 0x7ffffff805027812 */ /* 0x040fe400078ec0ff */
[----:B------:R-:W-:Y:S02]  /*0190*/  LOP3.LUT R5, R5, 0x3, RZ, 0xc0, !PT ;  /* 0x0000000305057812 */ /* 0x000fe400078ec0ff */
[----:B------:R-:W-:-:S07]  /*01a0*/  IADD3 R6, PT, PT, -R2, RZ, RZ ;  /* 0x000000ff02067210 */ /* 0x000fce0007ffe1ff */
.L_x_6:
[----:B------:R-:W0:Y:S01]  /*01b0*/  LDC R8, c[0x0][0x398] ;  /* 0x0000e600ff087b82 */ /* 0x000e220000000800 */
[----:B------:R-:W-:Y:S01]  /*01c0*/  IABS R13, R3 ;  /* 0x00000003000d7213 */ /* 0x000fe20000000000 */
[----:B------:R-:W-:Y:S01]  /*01d0*/  HFMA2 R26, -RZ, RZ, 0, 0 ;  /* 0x00000000ff1a7431 */ /* 0x000fe200000001ff */
[----:B0-----:R-:W-:-:S04]  /*01e0*/  IABS R12, R8 ;  /* 0x00000008000c7213 */ /* 0x001fc80000000000 */
[----:B------:R-:W0:Y:S08]  /*01f0*/  I2F.RP R7, R12 ;  /* 0x0000000c00077306 */ /* 0x000e300000209400 */
[----:B0-----:R-:W0:Y:S02]  /*0200*/  MUFU.RCP R7, R7 ;  /* 0x0000000700077308 */ /* 0x001e240000001000 */
[----:B0-----:R-:W-:-:S06]  /*0210*/  IADD3 R10, PT, PT, R7, 0xffffffe, RZ ;  /* 0x0ffffffe070a7810 */ /* 0x001fcc0007ffe0ff */
[----:B------:R0:W1:Y:S02]  /*0220*/  F2I.FTZ.U32.TRUNC.NTZ R11, R10 ;  /* 0x0000000a000b7305 */ /* 0x000064000021f000 */
[----:B0-----:R-:W-:Y:S01]  /*0230*/  HFMA2 R10, -RZ, RZ, 0, 0 ;  /* 0x00000000ff0a7431 */ /* 0x001fe200000001ff */
[----:B-1----:R-:W-:-:S05]  /*0240*/  IADD3 R9, PT, PT, RZ, -R11, RZ ;  /* 0x8000000bff097210 */ /* 0x002fca0007ffe0ff */
[----:B------:R-:W-:-:S04]  /*0250*/  IMAD R9, R9, R12, RZ ;  /* 0x0000000c09097224 */ /* 0x000fc800078e02ff */
[----:B------:R-:W-:Y:S01]  /*0260*/  IMAD.HI.U32 R11, R11, R9, R10 ;  /* 0x000000090b0b7227 */ /* 0x000fe200078e000a */
[----:B------:R-:W-:-:S05]  /*0270*/  MOV R9, R13 ;  /* 0x0000000d00097202 */ /* 0x000fca0000000f00 */
[----:B------:R-:W-:-:S05]  /*0280*/  IMAD.HI.U32 R7, R11, R9, RZ ;  /* 0x000000090b077227 */ /* 0x000fca00078e00ff */
[----:B------:R-:W-:-:S05]  /*0290*/  IADD3 R11, PT, PT, -R7, RZ, RZ ;  /* 0x000000ff070b7210 */ /* 0x000fca0007ffe1ff */
[----:B------:R-:W-:-:S05]  /*02a0*/  IMAD R9, R12, R11, R9 ;  /* 0x0000000b0c097224 */ /* 0x000fca00078e0209 */
[----:B------:R-:W-:-:S13]  /*02b0*/  ISETP.GT.U32.AND P3, PT, R12, R9, PT ;  /* 0x000000090c00720c */ /* 0x000fda0003f64070 */
[-C--:B------:R-:W-:Y:S02]  /*02c0*/  @!P3 IADD3 R9, PT, PT, R9, -R12.reuse, RZ ;  /* 0x8000000c0909b210 */ /* 0x080fe40007ffe0ff */
[----:B------:R-:W-:Y:S02]  /*02d0*/  @!P3 IADD3 R7, PT, PT, R7, 0x1, RZ ;  /* 0x000000010707b810 */ /* 0x000fe40007ffe0ff */
[----:B------:R-:W-:Y:S02]  /*02e0*/  ISETP.GE.U32.AND P1, PT, R9, R12, PT ;  /* 0x0000000c0900720c */ /* 0x000fe40003f26070 */
[----:B------:R-:W-:Y:S02]  /*02f0*/  LOP3.LUT R9, R3, R8, RZ, 0x3c, !PT ;  /* 0x0000000803097212 */ /* 0x000fe400078e3cff */
[----:B------:R-:W-:Y:S02]  /*0300*/  ISETP.NE.AND P3, PT, R8, RZ, PT ;  /* 0x000000ff0800720c */ /* 0x000fe40003f65270 */
[----:B------:R-:W-:Y:S01]  /*0310*/  ISETP.GE.AND P2, PT, R9, RZ, PT ;  /* 0x000000ff0900720c */ /* 0x000fe20003f46270 */
[----:B------:R-:W-:-:S06]  /*0320*/  IMAD.MOV.U32 R9, RZ, RZ, RZ ;  /* 0x000000ffff097224 */ /* 0x000fcc00078e00ff */
[----:B------:R-:W-:-:S06]  /*0330*/  @P1 IADD3 R7, PT, PT, R7, 0x1, RZ ;  /* 0x0000000107071810 */ /* 0x000fcc0007ffe0ff */
[----:B------:R-:W-:Y:S02]  /*0340*/  @!P2 IADD3 R7, PT, PT, -R7, RZ, RZ ;  /* 0x000000ff0707a210 */ /* 0x000fe40007ffe1ff */
[----:B------:R-:W-:-:S05]  /*0350*/  @!P3 LOP3.LUT R7, RZ, R8, RZ, 0x33, !PT ;  /* 0x00000008ff07b212 */ /* 0x000fca00078e33ff */
[----:B------:R-:W-:Y:S01]  /*0360*/  IMAD R10, R7, R8, RZ ;  /* 0x00000008070a7224 */ /* 0x000fe200078e02ff */
[----:B------:R-:W-:Y:S06]  /*0370*/  @!P0 BRA `(.L_x_2) ;  /* 0x0000000000b48947 */ /* 0x000fec0003800000 */
[----:B------:R-:W-:Y:S02]  /*0380*/  MOV R26, RZ ;  /* 0x000000ff001a7202 */ /* 0x000fe40000000f00 */
[----:B------:R-:W-:Y:S02]  /*0390*/  MOV R11, R10 ;  /* 0x0000000a000b7202 */ /* 0x000fe40000000f00 */
[----:B------:R-:W-:Y:S02]  /*03a0*/  MOV R9, R7 ;  /* 0x0000000700097202 */ /* 0x000fe40000000f00 */
[----:B------:R-:W-:-:S07]  /*03b0*/  MOV R20, R6 ;  /* 0x0000000600147202 */ /* 0x000fce0000000f00 */
.L_x_3:
[----:B------:R-:W0:Y:S08]  /*03c0*/  LDC.64 R22, c[0x0][0x390] ;  /* 0x0000e400ff167b82 */ /* 0x000e300000000a00 */
[----:B------:R-:W1:Y:S01]  /*03d0*/  LDC.64 R12, c[0x0][0x388] ;  /* 0x0000e200ff0c7b82 */ /* 0x000e620000000a00 */
[----:B0-----:R-:W-:-:S05]  /*03e0*/  IMAD.WIDE R22, R9, 0x4, R22 ;  /* 0x0000000409167825 */ /* 0x001fca00078e0216 */
[----:B------:R0:W2:Y:S01]  /*03f0*/  LDG.E R21, desc[UR4][R22.64] ;  /* 0x0000000416157981 */ /* 0x0000a2000c1e1900 */
[----:B-1----:R-:W-:-:S04]  /*0400*/  IMAD.WIDE R12, R11, 0x4, R12 ;  /* 0x000000040b0c7825 */ /* 0x002fc800078e020c */
[C---:B------:R-:W-:Y:S01]  /*0410*/  IMAD.WIDE.U32 R24, R8.reuse, 0x4, R22 ;  /* 0x0000000408187825 */ /* 0x040fe200078e0016 */
[----:B------:R-:W2:Y:S04]  /*0420*/  LDG.E R29, desc[UR4][R12.64] ;  /* 0x000000040c1d7981 */ /* 0x000ea8000c1e1900 */
[----:B------:R-:W3:Y:S04]  /*0430*/  LDG.E R28, desc[UR4][R12.64+0x4] ;  /* 0x000004040c1c7981 */ /* 0x000ee8000c1e1900 */
[----:B------:R-:W3:Y:S01]  /*0440*/  LDG.E R27, desc[UR4][R24.64] ;  /* 0x00000004181b7981 */ /* 0x000ee2000c1e1900 */
[----:B------:R-:W-:-:S04]  /*0450*/  IMAD.WIDE.U32 R16, R8, 0x4, R24 ;  /* 0x0000000408107825 */ /* 0x000fc800078e0018 */
[C---:B------:R-:W-:Y:S01]  /*0460*/  IMAD.WIDE.U32 R14, R8.reuse, 0x4, R16 ;  /* 0x00000004080e7825 */ /* 0x040fe200078e0010 */
[----:B------:R1:W4:Y:S03]  /*0470*/  LDG.E R24, desc[UR4][R16.64] ;  /* 0x0000000410187981 */ /* 0x000326000c1e1900 */
[C---:B------:R-:W-:Y:S02]  /*0480*/  IMAD.WIDE.U32 R18, R8.reuse, 0x4, R14 ;  /* 0x0000000408127825 */ /* 0x040fe400078e000e */
[----:B------:R-:W5:Y:S02]  /*0490*/  LDG.E R14, desc[UR4][R14.64] ;  /* 0x000000040e0e7981 */ /* 0x000f64000c1e1900 */
[----:B0-----:R-:W-:-:S05]  /*04a0*/  IMAD.WIDE.U32 R22, R8, 0x4, R18 ;  /* 0x0000000408167825 */ /* 0x001fca00078e0012 */
[----:B------:R-:W5:Y:S04]  /*04b0*/  LDG.E R25, desc[UR4][R22.64] ;  /* 0x0000000416197981 */ /* 0x000f68000c1e1900 */
[----:B------:R-:W4:Y:S01]  /*04c0*/  LDG.E R15, desc[UR4][R12.64+0x8] ;  /* 0x000008040c0f7981 */ /* 0x000f22000c1e1900 */
[----:B-1----:R-:W-:-:S03]  /*04d0*/  IMAD.WIDE.U32 R16, R8, 0x4, R22 ;  /* 0x0000000408107825 */ /* 0x002fc600078e0016 */
[----:B------:R-:W5:Y:S04]  /*04e0*/  LDG.E R22, desc[UR4][R12.64+0x14] ;  /* 0x000014040c167981 */ /* 0x000f68000c1e1900 */
[----:B------:R-:W5:Y:S01]  /*04f0*/  LDG.E R23, desc[UR4][R12.64+0x1c] ;  /* 0x00001c040c177981 */ /* 0x000f62000c1e1900 */
[----:B--2---:R-:W-:-:S03]  /*0500*/  FFMA R26, R29, R21, R26 ;  /* 0x000000151d1a7223 */ /* 0x004fc6000000001a */
[----:B------:R-:W5:Y:S04]  /*0510*/  LDG.E R29, desc[UR4][R12.64+0xc] ;  /* 0x00000c040c1d7981 */ /* 0x000f68000c1e1900 */
[----:B------:R0:W2:Y:S01]  /*0520*/  LDG.E R21, desc[UR4][R18.64] ;  /* 0x0000000412157981 */ /* 0x0000a2000c1e1900 */
[----:B---3--:R-:W-:-:S03]  /*0530*/  FFMA R28, R28, R27, R26 ;  /* 0x0000001b1c1c7223 */ /* 0x008fc6000000001a */
[----:B------:R-:W2:Y:S04]  /*0540*/  LDG.E R26, desc[UR4][R12.64+0x10] ;  /* 0x000010040c1a7981 */ /* 0x000ea8000c1e1900 */
[----:B------:R-:W3:Y:S01]  /*0550*/  LDG.E R27, desc[UR4][R12.64+0x18] ;  /* 0x000018040c1b7981 */ /* 0x000ee2000c1e1900 */
[----:B0-----:R-:W-:-:S06]  /*0560*/  IMAD.WIDE.U32 R18, R8, 0x4, R16 ;  /* 0x0000000408127825 */ /* 0x001fcc00078e0010 */
[----:B------:R-:W3:Y:S04]  /*0570*/  LDG.E R18, desc[UR4][R18.64] ;  /* 0x0000000412127981 */ /* 0x000ee8000c1e1900 */
[----:B------:R-:W3:Y:S01]  /*0580*/  LDG.E R12, desc[UR4][R16.64] ;  /* 0x00000004100c7981 */ /* 0x000ee2000c1e1900 */
[----:B------:R-:W-:-:S04]  /*0590*/  IADD3 R20, PT, PT, R20, 0x8, RZ ;  /* 0x0000000814147810 */ /* 0x000fc80007ffe0ff */
[----:B------:R-:W-:Y:S01]  /*05a0*/  ISETP.NE.AND P1, PT, R20, RZ, PT ;  /* 0x000000ff1400720c */ /* 0x000fe20003f25270 */
[----:B----4-:R-:W-:Y:S01]  /*05b0*/  FFMA R24, R15, R24, R28 ;  /* 0x000000180f187223 */ /* 0x010fe2000000001c */
[----:B------:R-:W-:Y:S02]  /*05c0*/  IADD3 R11, PT, PT, R11, 0x8, RZ ;  /* 0x000000080b0b7810 */ /* 0x000fe40007ffe0ff */
[----:B------:R-:W-:Y:S01]  /*05d0*/  LEA R9, R8, R9, 0x3 ;  /* 0x0000000908097211 */ /* 0x000fe200078e18ff */
[----:B-----5:R-:W-:-:S04]  /*05e0*/  FFMA R29, R29, R14, R24 ;  /* 0x0000000e1d1d7223 */ /* 0x020fc80000000018 */
[----:B--2---:R-:W-:-:S04]  /*05f0*/  FFMA R21, R26, R21, R29 ;  /* 0x000000151a157223 */ /* 0x004fc8000000001d */
[----:B------:R-:W-:-:S04]  /*0600*/  FFMA R22, R22, R25, R21 ;  /* 0x0000001916167223 */ /* 0x000fc80000000015 */
[----:B---3--:R-:W-:-:S04]  /*0610*/  FFMA R22, R27, R12, R22 ;  /* 0x0000000c1b167223 */ /* 0x008fc80000000016 */
[----:B------:R-:W-:Y:S01]  /*0620*/  FFMA R26, R23, R18, R22 ;  /* 0x00000012171a7223 */ /* 0x000fe20000000016 */
[----:B------:R-:W-:Y:S06]  /*0630*/  @P1 BRA `(.L_x_3) ;  /* 0xfffffffc00601947 */ /* 0x000fec000383ffff */
[----:B------:R-:W-:-:S07]  /*0640*/  IMAD.MOV.U32 R9, RZ, RZ, R2 ;  /* 0x000000ffff097224 */ /* 0x000fce00078e0002 */
.L_x_2:
[----:B------:R-:W-:-:S13]  /*0650*/  ISETP.NE.AND P1, PT, R4, RZ, PT ;  /* 0x000000ff0400720c */ /* 0x000fda0003f25270 */
[----:B------:R-:W-:Y:S05]  /*0660*/  @!P1 BRA `(.L_x_4) ;  /* 0x0000000000d09947 */ /* 0x000fea0003800000 */
[----:B------:R-:W-:Y:S02]  /*0670*/  IADD3 R11, PT, PT, R4, -0x1, RZ ;  /* 0xffffffff040b7810 */ /* 0x000fe40007ffe0ff */
[----:B------:R-:W-:Y:S02]  /*0680*/  ISETP.NE.AND P2, PT, R5, RZ, PT ;  /* 0x000000ff0500720c */ /* 0x000fe40003f45270 */
[----:B------:R-:W-:-:S13]  /*0690*/  ISETP.GE.U32.AND P1, PT, R11, 0x3, PT ;  /* 0x000000030b00780c */ /* 0x000fda0003f26070 */
[----:B------:R-:W-:Y:S05]  /*06a0*/  @!P1 BRA `(.L_x_5) ;  /* 0x0000000000589947 */ /* 0x000fea0003800000 */
[----:B------:R-:W0:Y:S01]  /*06b0*/  LDC.64 R12, c[0x0][0x390] ;  /* 0x0000e400ff0c7b82 */ /* 0x000e220000000a00 */
[----:B------:R-:W-:Y:S01]  /*06c0*/  IMAD R17, R9, R8, R7 ;  /* 0x0000000809117224 */ /* 0x000fe200078e0207 */
[----:B------:R-:W-:-:S06]  /*06d0*/  IADD3 R11, PT, PT, R10, R9, RZ ;  /* 0x000000090a0b7210 */ /* 0x000fcc0007ffe0ff */
[----:B------:R-:W1:Y:S01]  /*06e0*/  LDC.64 R14, c[0x0][0x388] ;  /* 0x0000e200ff0e7b82 */ /* 0x000e620000000a00 */
[----:B0-----:R-:W-:-:S04]  /*06f0*/  IMAD.WIDE R12, R17, 0x4, R12 ;  /* 0x00000004110c7825 */ /* 0x001fc800078e020c */
[----:B------:R-:W-:Y:S02]  /*0700*/  IMAD.WIDE.U32 R16, R8, 0x4, R12 ;  /* 0x0000000408107825 */ /* 0x000fe400078e000c */
[----:B------:R-:W2:Y:S02]  /*0710*/  LDG.E R12, desc[UR4][R12.64] ;  /* 0x000000040c0c7981 */ /* 0x000ea4000c1e1900 */
[----:B-1----:R-:W-:-:S04]  /*0720*/  IMAD.WIDE R14, R11, 0x4, R14 ;  /* 0x000000040b0e7825 */ /* 0x002fc800078e020e */
[C---:B------:R-:W-:Y:S01]  /*0730*/  IMAD.WIDE.U32 R18, R8.reuse, 0x4, R16 ;  /* 0x0000000408127825 */ /* 0x040fe200078e0010 */
[----:B------:R-:W2:Y:S04]  /*0740*/  LDG.E R11, desc[UR4][R14.64] ;  /* 0x000000040e0b7981 */ /* 0x000ea8000c1e1900 */
[----:B------:R-:W3:Y:S01]  /*0750*/  LDG.E R16, desc[UR4][R16.64] ;  /* 0x0000000410107981 */ /* 0x000ee2000c1e1900 */
[----:B------:R-:W-:-:S03]  /*0760*/  IMAD.WIDE.U32 R20, R8, 0x4, R18 ;  /* 0x0000000408147825 */ /* 0x000fc600078e0012 */
[----:B------:R-:W3:Y:S04]  /*0770*/  LDG.E R22, desc[UR4][R14.64+0x4] ;  /* 0x000004040e167981 */ /* 0x000ee8000c1e1900 */
[----:B------:R-:W4:Y:S04]  /*0780*/  LDG.E R23, desc[UR4][R18.64] ;  /* 0x0000000412177981 */ /* 0x000f28000c1e1900 */
[----:B------:R-:W4:Y:S04]  /*0790*/  LDG.E R24, desc[UR4][R14.64+0x8] ;  /* 0x000008040e187981 */ /* 0x000f28000c1e1900 */
[----:B------:R-:W5:Y:S04]  /*07a0*/  LDG.E R28, desc[UR4][R14.64+0xc] ;  /* 0x00000c040e1c7981 */ /* 0x000f68000c1e1900 */
[----:B------:R-:W5:Y:S01]  /*07b0*/  LDG.E R20, desc[UR4][R20.64] ;  /* 0x0000000414147981 */ /* 0x000f62000c1e1900 */
[----:B------:R-:W-:Y:S01]  /*07c0*/  IADD3 R9, PT, PT, R9, 0x4, RZ ;  /* 0x0000000409097810 */ /* 0x000fe20007ffe0ff */
[----:B--2---:R-:W-:-:S04]  /*07d0*/  FFMA R11, R11, R12, R26 ;  /* 0x0000000c0b0b7223 */ /* 0x004fc8000000001a */
[----:B---3--:R-:W-:-:S04]  /*07e0*/  FFMA R11, R22, R16, R11 ;  /* 0x00000010160b7223 */ /* 0x008fc8000000000b */
[----:B----4-:R-:W-:-:S04]  /*07f0*/  FFMA R11, R24, R23, R11 ;  /* 0x00000017180b7223 */ /* 0x010fc8000000000b */
[----:B-----5:R-:W-:-:S07]  /*0800*/  FFMA R26, R28, R20, R11 ;  /* 0x000000141c1a7223 */ /* 0x020fce000000000b */
.L_x_5:
[----:B------:R-:W-:Y:S05]  /*0810*/  @!P2 BRA `(.L_x_4) ;  /* 0x000000000064a947 */ /* 0x000fea0003800000 */
[----:B------:R-:W-:Y:S02]  /*0820*/  ISETP.NE.AND P1, PT, R5, 0x1, PT ;  /* 0x000000010500780c */ /* 0x000fe40003f25270 */
[----:B------:R-:W-:-:S11]  /*0830*/  LOP3.LUT P2, RZ, R8, 0x1, RZ, 0xc0, !PT ;  /* 0x0000000108ff7812 */ /* 0x000fd6000784c0ff */
[----:B------:R-:W0:Y:S01]  /*0840*/  @P1 LDC.64 R18, c[0x0][0x390] ;  /* 0x0000e400ff121b82 */ /* 0x000e220000000a00 */
[C---:B------:R-:W-:Y:S01]  /*0850*/  @P1 IMAD R21, R9.reuse, R8, R7 ;  /* 0x0000000809151224 */ /* 0x040fe200078e0207 */
[----:B------:R-:W-:Y:S02]  /*0860*/  @P1 IADD3 R11, PT, PT, R10, R9, RZ ;  /* 0x000000090a0b1210 */ /* 0x000fe40007ffe0ff */
[----:B------:R-:W-:-:S04]  /*0870*/  @P1 IADD3 R9, PT, PT, R9, 0x2, RZ ;  /* 0x0000000209091810 */ /* 0x000fc80007ffe0ff */
[----:B------:R-:W1:Y:S08]  /*0880*/  @P1 LDC.64 R12, c[0x0][0x388] ;  /* 0x0000e200ff0c1b82 */ /* 0x000e700000000a00 */
[----:B------:R-:W2:Y:S08]  /*0890*/  @P2 LDC.64 R14, c[0x0][0x388] ;  /* 0x0000e200ff0e2b82 */ /* 0x000eb00000000a00 */
[----:B------:R-:W3:Y:S01]  /*08a0*/  @P2 LDC.64 R16, c[0x0][0x390] ;  /* 0x0000e400ff102b82 */ /* 0x000ee20000000a00 */
[----:B0-----:R-:W-:-:S04]  /*08b0*/  @P1 IMAD.WIDE R18, R21, 0x4, R18 ;  /* 0x0000000415121825 */ /* 0x001fc800078e0212 */
[----:B------:R-:W-:Y:S02]  /*08c0*/  @P2 IMAD R21, R9, R8, R7 ;  /* 0x0000000809152224 */ /* 0x000fe400078e0207 */
[----:B------:R-:W4:Y:S01]  /*08d0*/  @P1 LDG.E R7, desc[UR4][R18.64] ;  /* 0x0000000412071981 */ /* 0x000f22000c1e1900 */
[----:B-1----:R-:W-:Y:S01]  /*08e0*/  @P1 IMAD.WIDE R12, R11, 0x4, R12 ;  /* 0x000000040b0c1825 */ /* 0x002fe200078e020c */
[----:B------:R-:W-:-:S03]  /*08f0*/  @P2 IADD3 R11, PT, PT, R10, R9, RZ ;  /* 0x000000090a0b2210 */ /* 0x000fc60007ffe0ff */
[----:B------:R-:W-:Y:S01]  /*0900*/  @P1 IMAD.WIDE.U32 R8, R8, 0x4, R18 ;  /* 0x0000000408081825 */ /* 0x000fe200078e0012 */
[----:B------:R-:W4:Y:S03]  /*0910*/  @P1 LDG.E R23, desc[UR4][R12.64] ;  /* 0x000000040c171981 */ /* 0x000f26000c1e1900 */
[----:B--2---:R-:W-:Y:S01]  /*0920*/  @P2 IMAD.WIDE R14, R11, 0x4, R14 ;  /* 0x000000040b0e2825 */ /* 0x004fe200078e020e */
[----:B------:R-:W2:Y:S04]  /*0930*/  @P1 LDG.E R10, desc[UR4][R12.64+0x4] ;  /* 0x000004040c0a1981 */ /* 0x000ea8000c1e1900 */
[----:B------:R-:W2:Y:S01]  /*0940*/  @P1 LDG.E R8, desc[UR4][R8.64] ;  /* 0x0000000408081981 */ /* 0x000ea2000c1e1900 */
[----:B---3--:R-:W-:-:S03]  /*0950*/  @P2 IMAD.WIDE R16, R21, 0x4, R16 ;  /* 0x0000000415102825 */ /* 0x008fc600078e0210 */
[----:B------:R-:W3:Y:S04]  /*0960*/  @P2 LDG.E R15, desc[UR4][R14.64] ;  /* 0x000000040e0f2981 */ /* 0x000ee8000c1e1900 */
[----:B------:R-:W3:Y:S01]  /*0970*/  @P2 LDG.E R16, desc[UR4][R16.64] ;  /* 0x0000000410102981 */ /* 0x000ee2000c1e1900 */
[----:B----4-:R-:W-:-:S04]  /*0980*/  @P1 FFMA R7, R23, R7, R26 ;  /* 0x0000000717071223 */ /* 0x010fc8000000001a */
[----:B--2---:R-:W-:-:S04]  /*0990*/  @P1 FFMA R26, R10, R8, R7 ;  /* 0x000000080a1a1223 */ /* 0x004fc80000000007 */
[----:B---3--:R-:W-:-:S07]  /*09a0*/  @P2 FFMA R26, R15, R16, R26 ;  /* 0x000000100f1a2223 */ /* 0x008fce000000001a */
.L_x_4:
[----:B------:R-:W0:Y:S01]  /*09b0*/  LDC.64 R8, c[0x0][0x380] ;  /* 0x0000e000ff087b82 */ /* 0x000e220000000a00 */
[----:B------:R-:W1:Y:S01]  /*09c0*/  LDCU UR6, c[0x0][0x39c] ;  /* 0x00007380ff0677ac */ /* 0x000e620008000800 */
[----:B0-----:R-:W-:Y:S01]  /*09d0*/  IMAD.WIDE R8, R3, 0x4, R8 ;  /* 0x0000000403087825 */ /* 0x001fe200078e0208 */
[----:B------:R-:W-:-:S04]  /*09e0*/  IADD3 R3, PT, PT, R0, R3, RZ ;  /* 0x0000000300037210 */ /* 0x000fc80007ffe0ff */
[----:B------:R0:W-:Y:S01]  /*09f0*/  STG.E desc[UR4][R8.64], R26 ;  /* 0x0000001a08007986 */ /* 0x0001e2000c101904 */
[----:B-1----:R-:W-:-:S13]  /*0a00*/  ISETP.GE.AND P1, PT, R3, UR6, PT ;  /* 0x0000000603007c0c */ /* 0x002fda000bf26270 */
[----:B0-----:R-:W-:Y:S05]  /*0a10*/  @!P1 BRA `(.L_x_6) ;  /* 0xfffffff400e49947 */ /* 0x001fea000383ffff */
[----:B------:R-:W-:Y:S05]  /*0a20*/  EXIT ;  /* 0x000000000000794d */ /* 0x000fea0003800000 */
.L_x_7:
[----:B------:R-:W-:-:S00]  /*0a30*/  BRA `(.L_x_7) ;  /* 0xfffffffc00fc7947 */ /* 0x000fc0000383ffff */
[----:B------:R-:W-:-:S00]  /*0a40*/  NOP ;  /* 0x0000000000007918 */ /* 0x000fc00000000000 */
        /* <DEDUP_REMOVED lines=11> */
.L_x_8:


//--------------------- .nv.shared.reserved.0     --------------------------
	.section	.nv.shared.reserved.0,"aw",@nobits
	.weak		__nv_reservedSMEM_offset_0_alias
	.size		__nv_reservedSMEM_offset_0_alias, 0, 64
	.other		__nv_reservedSMEM_offset_0_alias,@"STO_CUDA_RESERVED_SHARED STV_DEFAULT"
__nv_reservedSMEM_offset_0_alias:
	.zero		0
	.zero		64


//--------------------- .nv.constant0._Z14matrixMultiplyPfS_S_ii --------------------------
	.section	.nv.constant0._Z14matrixMultiplyPfS_S_ii,"a",@progbits
	.sectionflags	@""
	.align	4
.nv.constant0._Z14matrixMultiplyPfS_S_ii:
	.zero		928


//--------------------- SYMBOLS --------------------------

	.type		.nv.reservedSmem.offset0,@object
	.size		.nv.reservedSmem.offset0,0x4
